//
// Generated by NVIDIA NVVM Compiler
//
// Compiler Build ID: CL-36424714
// Cuda compilation tools, release 13.0, V13.0.88
// Based on NVVM 20.0.0
//

.version 9.0
.target sm_100
.address_size 64

	// .globl	gelu_kernel

.visible .entry gelu_kernel(
	.param .u64 .ptr .align 1 gelu_kernel_param_0,
	.param .u32 gelu_kernel_param_1
)
{
	.reg .pred 	%p<4>;
	.reg .b32 	%r<6>;
	.reg .b32 	%f<24>;
	.reg .b64 	%rd<5>;

	ld.param.u64 	%rd1, [gelu_kernel_param_0];
	ld.param.u32 	%r2, [gelu_kernel_param_1];
	mov.u32 	%r3, %ctaid.x;
	mov.u32 	%r4, %ntid.x;
	mov.u32 	%r5, %tid.x;
	mad.lo.s32 	%r1, %r3, %r4, %r5;
	setp.ge.s32 	%p1, %r1, %r2;
	@%p1 bra 	$L__BB0_2;
	cvta.to.global.u64 	%rd2, %rd1;
	mul.wide.s32 	%rd3, %r1, 4;
	add.s64 	%rd4, %rd2, %rd3;
	ld.global.f32 	%f1, [%rd4];
	mul.f32 	%f2, %f1, %f1;
	mul.f32 	%f3, %f1, %f2;
	fma.rn.f32 	%f4, %f3, 0f3D372713, %f1;
	mul.f32 	%f5, %f4, 0f3F4C422A;
	mul.f32 	%f6, %f1, 0f3F000000;
	abs.f32 	%f7, %f5;
	mul.f32 	%f8, %f7, 0f4038AA3B;
	ex2.approx.ftz.f32 	%f9, %f8;
	add.f32 	%f10, %f9, 0f3F800000;
	rcp.approx.ftz.f32 	%f11, %f10;
	fma.rn.f32 	%f12, %f11, 0fC0000000, 0f3F800000;
	setp.ge.f32 	%p2, %f7, 0f41102CB4;
	selp.f32 	%f13, 0f3F800000, %f12, %p2;
	copysign.f32 	%f14, %f5, %f13;
	mul.f32 	%f15, %f5, %f5;
	fma.rn.f32 	%f16, %f15, 0f3C80F082, 0fBD563CAE;
	fma.rn.f32 	%f17, %f16, %f15, 0f3E085941;
	fma.rn.f32 	%f18, %f17, %f15, 0fBEAAA9ED;
	fma.rn.f32 	%f19, %f18, %f15, 0f00000000;
	fma.rn.f32 	%f20, %f19, %f5, %f5;
	setp.ge.f32 	%p3, %f7, 0f3F19999A;
	selp.f32 	%f21, %f14, %f20, %p3;
	add.f32 	%f22, %f21, 0f3F800000;
	mul.f32 	%f23, %f6, %f22;
	st.global.f32 	[%rd4], %f23;
$L__BB0_2:
	ret;

}
	// .globl	gelu_exact_kernel
.visible .entry gelu_exact_kernel(
	.param .u64 .ptr .align 1 gelu_exact_kernel_param_0,
	.param .u32 gelu_exact_kernel_param_1
)
{
	.reg .pred 	%p<4>;
	.reg .b32 	%r<6>;
	.reg .b32 	%f<31>;
	.reg .b64 	%rd<5>;

	ld.param.u64 	%rd2, [gelu_exact_kernel_param_0];
	ld.param.u32 	%r2, [gelu_exact_kernel_param_1];
	mov.u32 	%r3, %ctaid.x;
	mov.u32 	%r4, %ntid.x;
	mov.u32 	%r5, %tid.x;
	mad.lo.s32 	%r1, %r3, %r4, %r5;
	setp.ge.s32 	%p1, %r1, %r2;
	@%p1 bra 	$L__BB1_4;
	cvta.to.global.u64 	%rd3, %rd2;
	mul.wide.s32 	%rd4, %r1, 4;
	add.s64 	%rd1, %rd3, %rd4;
	ld.global.f32 	%f1, [%rd1];
	mul.f32 	%f2, %f1, 0f3F3504F3;
	abs.f32 	%f6, %f2;
	setp.ltu.f32 	%p2, %f6, 0f3F8060FE;
	setp.ge.f32 	%p3, %f6, 0f3F8060FE;
	mul.f32 	%f7, %f2, %f2;
	selp.f32 	%f8, %f6, %f7, %p3;
	selp.f32 	%f9, 0f38EB4C3A, 0f38B1E96A, %p3;
	selp.f32 	%f10, 0fBAAE005B, 0fBA574D20, %p3;
	fma.rn.f32 	%f11, %f9, %f8, %f10;
	selp.f32 	%f12, 0f3C09919F, 0f3BAAD5EA, %p3;
	fma.rn.f32 	%f13, %f11, %f8, %f12;
	selp.f32 	%f14, 0fBD24D99A, 0fBCDC1BE7, %p3;
	fma.rn.f32 	%f15, %f13, %f8, %f14;
	selp.f32 	%f16, 0f3E235519, 0f3DE718AF, %p3;
	fma.rn.f32 	%f17, %f15, %f8, %f16;
	selp.f32 	%f18, 0f3F69B4F9, 0fBEC093AC, %p3;
	fma.rn.f32 	%f19, %f17, %f8, %f18;
	selp.f32 	%f20, 0f3F210A14, 0f3E0375D3, %p3;
	fma.rn.f32 	%f21, %f19, %f8, %f20;
	neg.f32 	%f22, %f8;
	selp.f32 	%f23, %f22, %f2, %p3;
	fma.rn.f32 	%f30, %f21, %f23, %f23;
	@%p2 bra 	$L__BB1_3;
	ex2.approx.ftz.f32 	%f24, %f30;
	mov.f32 	%f25, 0f3F800000;
	sub.f32 	%f26, %f25, %f24;
	copysign.f32 	%f30, %f2, %f26;
$L__BB1_3:
	add.f32 	%f27, %f30, 0f3F800000;
	mul.f32 	%f28, %f1, 0f3F000000;
	mul.f32 	%f29, %f28, %f27;
	st.global.f32 	[%rd1], %f29;
$L__BB1_4:
	ret;

}


// ===== COMPILED SASS (sm_100) =====

	.target	sm_100

	.elftype	@"ET_EXEC"


//--------------------- .note.nv.tkinfo           --------------------------
	.section	.note.nv.tkinfo,"",@"SHT_NOTE"
	.sectionflags	@"SHF_NOTE_NV_TKINFO"
	.tkinfo
        /*0018*/ 	.word	0x00000002
        /*0030*/ 	.string	""
        /*0030*/ 	.string	"ptxas"
        /*0030*/ 	.string	"Cuda compilation tools, release 13.0, V13.0.88"
        /*0030*/ 	.string	"Build cuda_13.0.r13.0/compiler.36424714_0"
        /*0030*/ 	.string	"-arch sm_100 -m 64 "



//--------------------- .note.nv.cuinfo           --------------------------
	.section	.note.nv.cuinfo,"",@"SHT_NOTE"
	.sectionflags	@"SHF_NOTE_NV_CUINFO"
        /*0018*/ 	.short	0x0002
        /*001a*/ 	.short	0x0064
        /*001c*/ 	.short	0x0082
	.zero		2


//--------------------- .nv.info                  --------------------------
	.section	.nv.info,"",@"SHT_CUDA_INFO"
	.align	4


	//----- nvinfo : EIATTR_REGCOUNT
	.align		4
        /*0000*/ 	.byte	0x04, 0x2f
        /*0002*/ 	.short	(.L_1 - .L_0)
	.align		4
.L_0:
        /*0004*/ 	.word	index@(gelu_kernel)
        /*0008*/ 	.word	0x0000000d


	//----- nvinfo : EIATTR_FRAME_SIZE
	.align		4
.L_1:
        /*000c*/ 	.byte	0x04, 0x11
        /*000e*/ 	.short	(.L_3 - .L_2)
	.align		4
.L_2:
        /*0010*/ 	.word	index@(gelu_kernel)
        /*0014*/ 	.word	0x00000000


	//----- nvinfo : EIATTR_REGCOUNT
	.align		4
.L_3:
        /*0018*/ 	.byte	0x04, 0x2f
        /*001a*/ 	.short	(.L_5 - .L_4)
	.align		4
.L_4:
        /*001c*/ 	.word	index@(gelu_exact_kernel)
        /*0020*/ 	.word	0x0000000d


	//----- nvinfo : EIATTR_FRAME_SIZE
	.align		4
.L_5:
        /*0024*/ 	.byte	0x04, 0x11
        /*0026*/ 	.short	(.L_7 - .L_6)
	.align		4
.L_6:
        /*0028*/ 	.word	index@(gelu_exact_kernel)
        /*002c*/ 	.word	0x00000000


	//----- nvinfo : EIATTR_MIN_STACK_SIZE
	.align		4
.L_7:
        /*0030*/ 	.byte	0x04, 0x12
        /*0032*/ 	.short	(.L_9 - .L_8)
	.align		4
.L_8:
        /*0034*/ 	.word	index@(gelu_exact_kernel)
        /*0038*/ 	.word	0x00000000


	//----- nvinfo : EIATTR_MIN_STACK_SIZE
	.align		4
.L_9:
        /*003c*/ 	.byte	0x04, 0x12
        /*003e*/ 	.short	(.L_11 - .L_10)
	.align		4
.L_10:
        /*0040*/ 	.word	index@(gelu_kernel)
        /*0044*/ 	.word	0x00000000
.L_11:


//--------------------- .nv.compat                --------------------------
	.section	.nv.compat,"",@"SHT_CUDA_COMPAT_INFO"
	.align	4
        /*0000*/ 	.byte	0x02, 0x09, 0x00, 0x00, 0x02, 0x02, 0x01, 0x00, 0x02, 0x05, 0x05, 0x00, 0x03, 0x07, 0x01, 0x01
        /*0010*/ 	.byte	0x02, 0x03, 0x00, 0x00, 0x02, 0x06, 0x01, 0x00, 0x04, 0x0b, 0x08, 0x00, 0x01, 0x00, 0x00, 0x00
        /*0020*/ 	.byte	0x00, 0x00, 0x00, 0x00


//--------------------- .nv.info.gelu_exact_kernel --------------------------
	.section	.nv.info.gelu_exact_kernel,"",@"SHT_CUDA_INFO"
	.sectionflags	@""
	.align	4


	//----- nvinfo : EIATTR_CUDA_API_VERSION
	.align		4
        /*0000*/ 	.byte	0x04, 0x37
        /*0002*/ 	.short	(.L_13 - .L_12)
.L_12:
        /*0004*/ 	.word	0x00000082


	//----- nvinfo : EIATTR_KPARAM_INFO
	.align		4
.L_13:
        /*0008*/ 	.byte	0x04, 0x17
        /*000a*/ 	.short	(.L_15 - .L_14)
.L_14:
        /*000c*/ 	.word	0x00000000
        /*0010*/ 	.short	0x0001
        /*0012*/ 	.short	0x0008
        /*0014*/ 	.byte	0x00, 0xf0, 0x11, 0x00


	//----- nvinfo : EIATTR_KPARAM_INFO
	.align		4
.L_15:
        /*0018*/ 	.byte	0x04, 0x17
        /*001a*/ 	.short	(.L_17 - .L_16)
.L_16:
        /*001c*/ 	.word	0x00000000
        /*0020*/ 	.short	0x0000
        /*0022*/ 	.short	0x0000
        /*0024*/ 	.byte	0x00, 0xf5, 0x21, 0x00


	//----- nvinfo : EIATTR_SPARSE_MMA_MASK
	.align		4
.L_17:
        /*0028*/ 	.byte	0x03, 0x50
        /*002a*/ 	.short	0x0000


	//----- nvinfo : EIATTR_MAXREG_COUNT
	.align		4
        /*002c*/ 	.byte	0x03, 0x1b
        /*002e*/ 	.short	0x00ff


	//----- nvinfo : EIATTR_MERCURY_ISA_VERSION
	.align		4
        /*0030*/ 	.byte	0x03, 0x5f
        /*0032*/ 	.short	0x0101


	//----- nvinfo : EIATTR_VRC_CTA_INIT_COUNT
	.align		4
        /*0034*/ 	.byte	0x02, 0x4a
	.zero		1
	.zero		1


	//----- nvinfo : EIATTR_EXIT_INSTR_OFFSETS
	.align		4
        /*0038*/ 	.byte	0x04, 0x1c
        /*003a*/ 	.short	(.L_19 - .L_18)


	//   ....[0]....
.L_18:
        /*003c*/ 	.word	0x00000070


	//   ....[1]....
        /*0040*/ 	.word	0x000002d0


	//----- nvinfo : EIATTR_CBANK_PARAM_SIZE
	.align		4
.L_19:
        /*0044*/ 	.byte	0x03, 0x19
        /*0046*/ 	.short	0x000c


	//----- nvinfo : EIATTR_PARAM_CBANK
	.align		4
        /*0048*/ 	.byte	0x04, 0x0a
        /*004a*/ 	.short	(.L_21 - .L_20)
	.align		4
.L_20:
        /*004c*/ 	.word	index@(.nv.constant0.gelu_exact_kernel)
        /*0050*/ 	.short	0x0380
        /*0052*/ 	.short	0x000c


	//----- nvinfo : EIATTR_SW_WAR
	.align		4
.L_21:
        /*0054*/ 	.byte	0x04, 0x36
        /*0056*/ 	.short	(.L_23 - .L_22)
.L_22:
        /*0058*/ 	.word	0x00000008
.L_23:


//--------------------- .nv.info.gelu_kernel      --------------------------
	.section	.nv.info.gelu_kernel,"",@"SHT_CUDA_INFO"
	.sectionflags	@""
	.align	4


	//----- nvinfo : EIATTR_CUDA_API_VERSION
	.align		4
        /*0000*/ 	.byte	0x04, 0x37
        /*0002*/ 	.short	(.L_25 - .L_24)
.L_24:
        /*0004*/ 	.word	0x00000082


	//----- nvinfo : EIATTR_KPARAM_INFO
	.align		4
.L_25:
        /*0008*/ 	.byte	0x04, 0x17
        /*000a*/ 	.short	(.L_27 - .L_26)
.L_26:
        /*000c*/ 	.word	0x00000000
        /*0010*/ 	.short	0x0001
        /*0012*/ 	.short	0x0008
        /*0014*/ 	.byte	0x00, 0xf0, 0x11, 0x00


	//----- nvinfo : EIATTR_KPARAM_INFO
	.align		4
.L_27:
        /*0018*/ 	.byte	0x04, 0x17
        /*001a*/ 	.short	(.L_29 - .L_28)
.L_28:
        /*001c*/ 	.word	0x00000000
        /*0020*/ 	.short	0x0000
        /*0022*/ 	.short	0x0000
        /*0024*/ 	.byte	0x00, 0xf5, 0x21, 0x00


	//----- nvinfo : EIATTR_SPARSE_MMA_MASK
	.align		4
.L_29:
        /*0028*/ 	.byte	0x03, 0x50
        /*002a*/ 	.short	0x0000


	//----- nvinfo : EIATTR_MAXREG_COUNT
	.align		4
        /*002c*/ 	.byte	0x03, 0x1b
        /*002e*/ 	.short	0x00ff


	//----- nvinfo : EIATTR_MERCURY_ISA_VERSION
	.align		4
        /*0030*/ 	.byte	0x03, 0x5f
        /*0032*/ 	.short	0x0101


	//----- nvinfo : EIATTR_VRC_CTA_INIT_COUNT
	.align		4
        /*0034*/ 	.byte	0x02, 0x4a
	.zero		1
	.zero		1


	//----- nvinfo : EIATTR_EXIT_INSTR_OFFSETS
	.align		4
        /*0038*/ 	.byte	0x04, 0x1c
        /*003a*/ 	.short	(.L_31 - .L_30)


	//   ....[0]....
.L_30:
        /*003c*/ 	.word	0x00000070


	//   ....[1]....
        /*0040*/ 	.word	0x00000250


	//----- nvinfo : EIATTR_CBANK_PARAM_SIZE
	.align		4
.L_31:
        /*0044*/ 	.byte	0x03, 0x19
        /*0046*/ 	.short	0x000c


	//----- nvinfo : EIATTR_PARAM_CBANK
	.align		4
        /*0048*/ 	.byte	0x04, 0x0a
        /*004a*/ 	.short	(.L_33 - .L_32)
	.align		4
.L_32:
        /*004c*/ 	.word	index@(.nv.constant0.gelu_kernel)
        /*0050*/ 	.short	0x0380
        /*0052*/ 	.short	0x000c


	//----- nvinfo : EIATTR_SW_WAR
	.align		4
.L_33:
        /*0054*/ 	.byte	0x04, 0x36
        /*0056*/ 	.short	(.L_35 - .L_34)
.L_34:
        /*0058*/ 	.word	0x00000008
.L_35:


//--------------------- .nv.callgraph             --------------------------
	.section	.nv.callgraph,"",@"SHT_CUDA_CALLGRAPH"
	.align	4
	.sectionentsize	8
	.align		4
        /*0000*/ 	.word	0x00000000
	.align		4
        /*0004*/ 	.word	0xffffffff
	.align		4
        /*0008*/ 	.word	0x00000000
	.align		4
        /*000c*/ 	.word	0xfffffffe
	.align		4
        /*0010*/ 	.word	0x00000000
	.align		4
        /*0014*/ 	.word	0xfffffffd
	.align		4
        /*0018*/ 	.word	0x00000000
	.align		4
        /*001c*/ 	.word	0xfffffffc


//--------------------- .text.gelu_exact_kernel   --------------------------
	.section	.text.gelu_exact_kernel,"ax",@progbits
	.align	128
        .global         gelu_exact_kernel
        .type           gelu_exact_kernel,@function
        .size           gelu_exact_kernel,(.L_x_2 - gelu_exact_kernel)
        .other          gelu_exact_kernel,@"STO_CUDA_ENTRY STV_DEFAULT"
gelu_exact_kernel:
.text.gelu_exact_kernel:
[----:B------:R-:W-:Y:S01]  /*0000*/  LDC R1, c[0x0][0x37c] ;  /* 0x0000df00ff017b82 */ /* 0x000fe20000000800 */
[----:B------:R-:W0:Y:S07]  /*0010*/  S2R R0, SR_TID.X ;  /* 0x0000000000007919 */ /* 0x000e2e0000002100 */
[----:B------:R-:W0:Y:S01]  /*0020*/  S2UR UR4, SR_CTAID.X ;  /* 0x00000000000479c3 */ /* 0x000e220000002500 */
[----:B------:R-:W1:Y:S07]  /*0030*/  LDCU UR5, c[0x0][0x388] ;  /* 0x00007100ff0577ac */ /* 0x000e6e0008000800 */
[----:B------:R-:W0:Y:S02]  /*0040*/  LDC R5, c[0x0][0x360] ;  /* 0x0000d800ff057b82 */ /* 0x000e240000000800 */
[----:B0-----:R-:W-:-:S05]  /*0050*/  IMAD R5, R5, UR4, R0 ;  /* 0x0000000405057c24 */ /* 0x001fca000f8e0200 */
[----:B-1----:R-:W-:-:S13]  /*0060*/  ISETP.GE.AND P0, PT, R5, UR5, PT ;  /* 0x0000000505007c0c */ /* 0x002fda000bf06270 */
[----:B------:R-:W-:Y:S05]  /*0070*/  @P0 EXIT ;  /* 0x000000000000094d */ /* 0x000fea0003800000 */
[----:B------:R-:W0:Y:S01]  /*0080*/  LDC.64 R2, c[0x0][0x380] ;  /* 0x0000e000ff027b82 */ /* 0x000e220000000a00 */
[----:B------:R-:W1:Y:S01]  /*0090*/  LDCU.64 UR4, c[0x0][0x358] ;  /* 0x00006b00ff0477ac */ /* 0x000e620008000a00 */
[----:B0-----:R-:W-:-:S05]  /*00a0*/  IMAD.WIDE R2, R5, 0x4, R2 ;  /* 0x0000000405027825 */ /* 0x001fca00078e0202 */
[----:B-1----:R-:W2:Y:S01]  /*00b0*/  LDG.E R4, desc[UR4][R2.64] ;  /* 0x0000000402047981 */ /* 0x002ea2000c1e1900 */
[----:B------:R-:W-:Y:S01]  /*00c0*/  HFMA2 R6, -RZ, RZ, 0.61474609375, 16.90625 ;  /* 0x38eb4c3aff067431 */ /* 0x000fe200000001ff */
[----:B------:R-:W-:Y:S01]  /*00d0*/  MOV R8, 0x3aae005b ;  /* 0x3aae005b00087802 */ /* 0x000fe20000000f00 */
[----:B------:R-:W-:Y:S02]  /*00e0*/  IMAD.MOV.U32 R7, RZ, RZ, 0x3c09919f ;  /* 0x3c09919fff077424 */ /* 0x000fe400078e00ff */
[----:B------:R-:W-:Y:S01]  /*00f0*/  HFMA2 R9, -RZ, RZ, 1.28515625, -179.25 ;  /* 0x3d24d99aff097431 */ /* 0x000fe200000001ff */
[----:B------:R-:W-:Y:S01]  /*0100*/  MOV R10, 0x3f69b4f9 ;  /* 0x3f69b4f9000a7802 */ /* 0x000fe20000000f00 */
[----:B--2---:R-:W-:-:S04]  /*0110*/  FMUL R0, R4, 0.70710676908493041992 ;  /* 0x3f3504f304007820 */ /* 0x004fc80000400000 */
[C---:B------:R-:W-:Y:S01]  /*0120*/  FMUL R5, R0.reuse, R0 ;  /* 0x0000000000057220 */ /* 0x040fe20000400000 */
[----:B------:R-:W-:-:S04]  /*0130*/  FSETP.GE.AND P0, PT, |R0|, 1.0029599666595458984, PT ;  /* 0x3f8060fe0000780b */ /* 0x000fc80003f06200 */
[----:B------:R-:W-:Y:S02]  /*0140*/  FSEL R5, |R0|, R5, P0 ;  /* 0x0000000500057208 */ /* 0x000fe40000000200 */
[----:B------:R-:W-:Y:S02]  /*0150*/  FSEL R6, R6, 8.4834944573231041431e-05, P0 ;  /* 0x38b1e96a06067808 */ /* 0x000fe40000000000 */
[----:B------:R-:W-:Y:S02]  /*0160*/  FSEL R8, -R8, -0.00082130916416645050049, P0 ;  /* 0xba574d2008087808 */ /* 0x000fe40000000100 */
[----:B------:R-:W-:Y:S02]  /*0170*/  FSEL R7, R7, 0.0052134888246655464172, P0 ;  /* 0x3baad5ea07077808 */ /* 0x000fe40000000000 */
[----:B------:R-:W-:Y:S01]  /*0180*/  FSEL R9, -R9, -0.026868773624300956726, P0 ;  /* 0xbcdc1be709097808 */ /* 0x000fe20000000100 */
[----:B------:R-:W-:Y:S01]  /*0190*/  FFMA R6, R5, R6, R8 ;  /* 0x0000000605067223 */ /* 0x000fe20000000008 */
[----:B------:R-:W-:-:S03]  /*01a0*/  IMAD.MOV.U32 R8, RZ, RZ, 0x3e235519 ;  /* 0x3e235519ff087424 */ /* 0x000fc600078e00ff */
[C---:B------:R-:W-:Y:S02]  /*01b0*/  FFMA R6, R5.reuse, R6, R7 ;  /* 0x0000000605067223 */ /* 0x040fe40000000007 */
[----:B------:R-:W-:Y:S01]  /*01c0*/  FSEL R7, R8, 0.11284004896879196167, P0 ;  /* 0x3de718af08077808 */ /* 0x000fe20000000000 */
[----:B------:R-:W-:Y:S02]  /*01d0*/  HFMA2 R8, -RZ, RZ, 1.7822265625, 0.000185489654541015625 ;  /* 0x3f210a14ff087431 */ /* 0x000fe400000001ff */
[----:B------:R-:W-:Y:S01]  /*01e0*/  FFMA R6, R5, R6, R9 ;  /* 0x0000000605067223 */ /* 0x000fe20000000009 */
[----:B------:R-:W-:-:S03]  /*01f0*/  FSEL R9, R10, -0.37612664699554443359, P0 ;  /* 0xbec093ac0a097808 */ /* 0x000fc60000000000 */
[----:B------:R-:W-:-:S04]  /*0200*/  FFMA R6, R5, R6, R7 ;  /* 0x0000000605067223 */ /* 0x000fc80000000007 */
[C---:B------:R-:W-:Y:S01]  /*0210*/  FFMA R6, R5.reuse, R6, R9 ;  /* 0x0000000605067223 */ /* 0x040fe20000000009 */
[----:B------:R-:W-:Y:S02]  /*0220*/  FSEL R7, R8, 0.12837915122509002686, P0 ;  /* 0x3e0375d308077808 */ /* 0x000fe40000000000 */
[----:B------:R-:W-:-:S03]  /*0230*/  FSEL R9, -R5, R0, P0 ;  /* 0x0000000005097208 */ /* 0x000fc60000000100 */
[----:B------:R-:W-:-:S04]  /*0240*/  FFMA R6, R5, R6, R7 ;  /* 0x0000000605067223 */ /* 0x000fc80000000007 */
[----:B------:R-:W-:-:S04]  /*0250*/  FFMA R6, R6, R9, R9 ;  /* 0x0000000906067223 */ /* 0x000fc80000000009 */
[----:B------:R-:W0:Y:S02]  /*0260*/  @P0 MUFU.EX2 R5, R6 ;  /* 0x0000000600050308 */ /* 0x000e240000000800 */
[----:B0-----:R-:W-:-:S05]  /*0270*/  @P0 FADD R5, -R5, 1 ;  /* 0x3f80000005050421 */ /* 0x001fca0000000100 */
[----:B------:R-:W-:Y:S01]  /*0280*/  @P0 LOP3.LUT R6, R5, 0x80000000, R0, 0xb8, !PT ;  /* 0x8000000005060812 */ /* 0x000fe200078eb800 */
[----:B------:R-:W-:-:S04]  /*0290*/  FMUL R5, R4, 0.5 ;  /* 0x3f00000004057820 */ /* 0x000fc80000400000 */
[----:B------:R-:W-:-:S04]  /*02a0*/  FADD R0, R6, 1 ;  /* 0x3f80000006007421 */ /* 0x000fc80000000000 */
[----:B------:R-:W-:-:S05]  /*02b0*/  FMUL R5, R0, R5 ;  /* 0x0000000500057220 */ /* 0x000fca0000400000 */
[----:B------:R-:W-:Y:S01]  /*02c0*/  STG.E desc[UR4][R2.64], R5 ;  /* 0x0000000502007986 */ /* 0x000fe2000c101904 */
[----:B------:R-:W-:Y:S05]  /*02d0*/  EXIT ;  /* 0x000000000000794d */ /* 0x000fea0003800000 */
.L_x_0:
[----:B------:R-:W-:-:S00]  /*02e0*/  BRA `(.L_x_0) ;  /* 0xfffffffc00fc7947 */ /* 0x000fc0000383ffff */
[----:B------:R-:W-:-:S00]  /*02f0*/  NOP ;  /* 0x0000000000007918 */ /* 0x000fc00000000000 */
        /* <DEDUP_REMOVED lines=8> */
.L_x_2:


//--------------------- .text.gelu_kernel         --------------------------
	.section	.text.gelu_kernel,"ax",@progbits
	.align	128
        .global         gelu_kernel
        .type           gelu_kernel,@function
        .size           gelu_kernel,(.L_x_3 - gelu_kernel)
        .other          gelu_kernel,@"STO_CUDA_ENTRY STV_DEFAULT"
gelu_kernel:
.text.gelu_kernel:
        /* <DEDUP_REMOVED lines=12> */
[----:B------:R-:W-:Y:S01]  /*00c0*/  HFMA2 R8, -RZ, RZ, 1.125, -9232 ;  /* 0x3c80f082ff087431 */ /* 0x000fe200000001ff */
[----:B------:R-:W-:Y:S01]  /*00d0*/  MOV R7, 0x3f800000 ;  /* 0x3f80000000077802 */ /* 0x000fe20000000f00 */
[----:B--2---:R-:W-:-:S04]  /*00e0*/  FMUL R5, R4, R4 ;  /* 0x0000000404057220 */ /* 0x004fc80000400000 */
[----:B------:R-:W-:-:S04]  /*00f0*/  FMUL R5, R4, R5 ;  /* 0x0000000504057220 */ /* 0x000fc80000400000 */
[----:B------:R-:W-:Y:S01]  /*0100*/  FFMA R5, R5, 0.044714998453855514526, R4 ;  /* 0x3d37271305057823 */ /* 0x000fe20000000004 */
[----:B------:R-:W-:-:S03]  /*0110*/  FMUL R4, R4, 0.5 ;  /* 0x3f00000004047820 */ /* 0x000fc60000400000 */
[----:B------:R-:W-:-:S04]  /*0120*/  FMUL R5, R5, 0.79788458347320556641 ;  /* 0x3f4c422a05057820 */ /* 0x000fc80000400000 */
[C---:B------:R-:W-:Y:S01]  /*0130*/  FMUL R0, |R5|.reuse, 2.8853900432586669922 ;  /* 0x4038aa3b05007820 */ /* 0x040fe20000400200 */
[C---:B------:R-:W-:Y:S01]  /*0140*/  FMUL R9, R5.reuse, R5 ;  /* 0x0000000505097220 */ /* 0x040fe20000400000 */
[C---:B------:R-:W-:Y:S02]  /*0150*/  FSETP.GE.AND P1, PT, |R5|.reuse, 0.60000002384185791016, PT ;  /* 0x3f19999a0500780b */ /* 0x040fe40003f26200 */
[----:B------:R-:W-:Y:S01]  /*0160*/  FSETP.GE.AND P0, PT, |R5|, 9.010913848876953125, PT ;  /* 0x41102cb40500780b */ /* 0x000fe20003f06200 */
[C---:B------:R-:W-:Y:S01]  /*0170*/  FFMA R8, R9.reuse, R8, -0.052303962409496307373 ;  /* 0xbd563cae09087423 */ /* 0x040fe20000000008 */
[----:B------:R-:W0:Y:S03]  /*0180*/  MUFU.EX2 R0, R0 ;  /* 0x0000000000007308 */ /* 0x000e260000000800 */
[----:B------:R-:W-:Y:S01]  /*0190*/  FFMA R10, R9, R8, 0.1331529766321182251 ;  /* 0x3e085941090a7423 */ /* 0x000fe20000000008 */
[----:B0-----:R-:W-:-:S03]  /*01a0*/  FADD R6, R0, 1 ;  /* 0x3f80000000067421 */ /* 0x001fc60000000000 */
[----:B------:R-:W-:-:S04]  /*01b0*/  FFMA R0, R9, R10, -0.33332768082618713379 ;  /* 0xbeaaa9ed09007423 */ /* 0x000fc8000000000a */
[----:B------:R-:W-:Y:S01]  /*01c0*/  FFMA R0, R9, R0, RZ ;  /* 0x0000000009007223 */ /* 0x000fe200000000ff */
[----:B------:R-:W0:Y:S02]  /*01d0*/  MUFU.RCP R6, R6 ;  /* 0x0000000600067308 */ /* 0x000e240000001000 */
[----:B0-----:R-:W-:-:S05]  /*01e0*/  FFMA R7, R6, -2, R7 ;  /* 0xc000000006077823 */ /* 0x001fca0000000007 */
[----:B------:R-:W-:-:S04]  /*01f0*/  FSEL R8, R7, 1, !P0 ;  /* 0x3f80000007087808 */ /* 0x000fc80004000000 */
[--C-:B------:R-:W-:Y:S01]  /*0200*/  LOP3.LUT R8, R8, 0x80000000, R5.reuse, 0xb8, !PT ;  /* 0x8000000008087812 */ /* 0x100fe200078eb805 */
[----:B------:R-:W-:-:S04]  /*0210*/  @!P1 FFMA R8, R5, R0, R5 ;  /* 0x0000000005089223 */ /* 0x000fc80000000005 */
[----:B------:R-:W-:-:S04]  /*0220*/  FADD R5, R8, 1 ;  /* 0x3f80000008057421 */ /* 0x000fc80000000000 */
[----:B------:R-:W-:-:S05]  /*0230*/  FMUL R5, R4, R5 ;  /* 0x0000000504057220 */ /* 0x000fca0000400000 */
[----:B------:R-:W-:Y:S01]  /*0240*/  STG.E desc[UR4][R2.64], R5 ;  /* 0x0000000502007986 */ /* 0x000fe2000c101904 */
[----:B------:R-:W-:Y:S05]  /*0250*/  EXIT ;  /* 0x000000000000794d */ /* 0x000fea0003800000 */
.L_x_1:
        /* <DEDUP_REMOVED lines=10> */
.L_x_3:


//--------------------- .nv.shared.reserved.0     --------------------------
	.section	.nv.shared.reserved.0,"aw",@nobits
	.weak		__nv_reservedSMEM_offset_0_alias
	.size		__nv_reservedSMEM_offset_0_alias, 0, 64
	.other		__nv_reservedSMEM_offset_0_alias,@"STO_CUDA_RESERVED_SHARED STV_DEFAULT"
__nv_reservedSMEM_offset_0_alias:
	.zero		0
	.zero		64


//--------------------- .nv.constant0.gelu_exact_kernel --------------------------
	.section	.nv.constant0.gelu_exact_kernel,"a",@progbits
	.sectionflags	@""
	.align	4
.nv.constant0.gelu_exact_kernel:
	.zero		908


//--------------------- .nv.constant0.gelu_kernel --------------------------
	.section	.nv.constant0.gelu_kernel,"a",@progbits
	.sectionflags	@""
	.align	4
.nv.constant0.gelu_kernel:
	.zero		908


//--------------------- SYMBOLS --------------------------

	.type		.nv.reservedSmem.offset0,@object
	.size		.nv.reservedSmem.offset0,0x4
